//
// Generated by NVIDIA NVVM Compiler
//
// Compiler Build ID: CL-36424714
// Cuda compilation tools, release 13.0, V13.0.88
// Based on NVVM 20.0.0
//

.version 9.0
.target sm_100
.address_size 64

	// .globl	_Z27gpu_tfm_linear_arb_2dly_hmcPfS_iiPKfS1_PKiS3_S1_S1_S1_iiiiS1_S1_S1_

.visible .entry _Z27gpu_tfm_linear_arb_2dly_hmcPfS_iiPKfS1_PKiS3_S1_S1_S1_iiiiS1_S1_S1_(
	.param .u64 .ptr .align 1 _Z27gpu_tfm_linear_arb_2dly_hmcPfS_iiPKfS1_PKiS3_S1_S1_S1_iiiiS1_S1_S1__param_0,
	.param .u64 .ptr .align 1 _Z27gpu_tfm_linear_arb_2dly_hmcPfS_iiPKfS1_PKiS3_S1_S1_S1_iiiiS1_S1_S1__param_1,
	.param .u32 _Z27gpu_tfm_linear_arb_2dly_hmcPfS_iiPKfS1_PKiS3_S1_S1_S1_iiiiS1_S1_S1__param_2,
	.param .u32 _Z27gpu_tfm_linear_arb_2dly_hmcPfS_iiPKfS1_PKiS3_S1_S1_S1_iiiiS1_S1_S1__param_3,
	.param .u64 .ptr .align 1 _Z27gpu_tfm_linear_arb_2dly_hmcPfS_iiPKfS1_PKiS3_S1_S1_S1_iiiiS1_S1_S1__param_4,
	.param .u64 .ptr .align 1 _Z27gpu_tfm_linear_arb_2dly_hmcPfS_iiPKfS1_PKiS3_S1_S1_S1_iiiiS1_S1_S1__param_5,
	.param .u64 .ptr .align 1 _Z27gpu_tfm_linear_arb_2dly_hmcPfS_iiPKfS1_PKiS3_S1_S1_S1_iiiiS1_S1_S1__param_6,
	.param .u64 .ptr .align 1 _Z27gpu_tfm_linear_arb_2dly_hmcPfS_iiPKfS1_PKiS3_S1_S1_S1_iiiiS1_S1_S1__param_7,
	.param .u64 .ptr .align 1 _Z27gpu_tfm_linear_arb_2dly_hmcPfS_iiPKfS1_PKiS3_S1_S1_S1_iiiiS1_S1_S1__param_8,
	.param .u64 .ptr .align 1 _Z27gpu_tfm_linear_arb_2dly_hmcPfS_iiPKfS1_PKiS3_S1_S1_S1_iiiiS1_S1_S1__param_9,
	.param .u64 .ptr .align 1 _Z27gpu_tfm_linear_arb_2dly_hmcPfS_iiPKfS1_PKiS3_S1_S1_S1_iiiiS1_S1_S1__param_10,
	.param .u32 _Z27gpu_tfm_linear_arb_2dly_hmcPfS_iiPKfS1_PKiS3_S1_S1_S1_iiiiS1_S1_S1__param_11,
	.param .u32 _Z27gpu_tfm_linear_arb_2dly_hmcPfS_iiPKfS1_PKiS3_S1_S1_S1_iiiiS1_S1_S1__param_12,
	.param .u32 _Z27gpu_tfm_linear_arb_2dly_hmcPfS_iiPKfS1_PKiS3_S1_S1_S1_iiiiS1_S1_S1__param_13,
	.param .u32 _Z27gpu_tfm_linear_arb_2dly_hmcPfS_iiPKfS1_PKiS3_S1_S1_S1_iiiiS1_S1_S1__param_14,
	.param .u64 .ptr .align 1 _Z27gpu_tfm_linear_arb_2dly_hmcPfS_iiPKfS1_PKiS3_S1_S1_S1_iiiiS1_S1_S1__param_15,
	.param .u64 .ptr .align 1 _Z27gpu_tfm_linear_arb_2dly_hmcPfS_iiPKfS1_PKiS3_S1_S1_S1_iiiiS1_S1_S1__param_16,
	.param .u64 .ptr .align 1 _Z27gpu_tfm_linear_arb_2dly_hmcPfS_iiPKfS1_PKiS3_S1_S1_S1_iiiiS1_S1_S1__param_17
)
{
	.reg .pred 	%p<8>;
	.reg .b32 	%r<31>;
	.reg .b32 	%f<79>;
	.reg .b64 	%rd<60>;

	ld.param.u64 	%rd19, [_Z27gpu_tfm_linear_arb_2dly_hmcPfS_iiPKfS1_PKiS3_S1_S1_S1_iiiiS1_S1_S1__param_1];
	ld.param.u32 	%r8, [_Z27gpu_tfm_linear_arb_2dly_hmcPfS_iiPKfS1_PKiS3_S1_S1_S1_iiiiS1_S1_S1__param_2];
	ld.param.u32 	%r9, [_Z27gpu_tfm_linear_arb_2dly_hmcPfS_iiPKfS1_PKiS3_S1_S1_S1_iiiiS1_S1_S1__param_3];
	ld.param.u64 	%rd27, [_Z27gpu_tfm_linear_arb_2dly_hmcPfS_iiPKfS1_PKiS3_S1_S1_S1_iiiiS1_S1_S1__param_4];
	ld.param.u64 	%rd28, [_Z27gpu_tfm_linear_arb_2dly_hmcPfS_iiPKfS1_PKiS3_S1_S1_S1_iiiiS1_S1_S1__param_5];
	ld.param.u64 	%rd20, [_Z27gpu_tfm_linear_arb_2dly_hmcPfS_iiPKfS1_PKiS3_S1_S1_S1_iiiiS1_S1_S1__param_6];
	ld.param.u64 	%rd21, [_Z27gpu_tfm_linear_arb_2dly_hmcPfS_iiPKfS1_PKiS3_S1_S1_S1_iiiiS1_S1_S1__param_7];
	ld.param.u64 	%rd22, [_Z27gpu_tfm_linear_arb_2dly_hmcPfS_iiPKfS1_PKiS3_S1_S1_S1_iiiiS1_S1_S1__param_8];
	ld.param.u64 	%rd23, [_Z27gpu_tfm_linear_arb_2dly_hmcPfS_iiPKfS1_PKiS3_S1_S1_S1_iiiiS1_S1_S1__param_9];
	ld.param.u64 	%rd29, [_Z27gpu_tfm_linear_arb_2dly_hmcPfS_iiPKfS1_PKiS3_S1_S1_S1_iiiiS1_S1_S1__param_10];
	ld.param.u32 	%r13, [_Z27gpu_tfm_linear_arb_2dly_hmcPfS_iiPKfS1_PKiS3_S1_S1_S1_iiiiS1_S1_S1__param_11];
	ld.param.u32 	%r10, [_Z27gpu_tfm_linear_arb_2dly_hmcPfS_iiPKfS1_PKiS3_S1_S1_S1_iiiiS1_S1_S1__param_12];
	ld.param.u32 	%r11, [_Z27gpu_tfm_linear_arb_2dly_hmcPfS_iiPKfS1_PKiS3_S1_S1_S1_iiiiS1_S1_S1__param_13];
	ld.param.u32 	%r12, [_Z27gpu_tfm_linear_arb_2dly_hmcPfS_iiPKfS1_PKiS3_S1_S1_S1_iiiiS1_S1_S1__param_14];
	ld.param.u64 	%rd24, [_Z27gpu_tfm_linear_arb_2dly_hmcPfS_iiPKfS1_PKiS3_S1_S1_S1_iiiiS1_S1_S1__param_15];
	ld.param.u64 	%rd25, [_Z27gpu_tfm_linear_arb_2dly_hmcPfS_iiPKfS1_PKiS3_S1_S1_S1_iiiiS1_S1_S1__param_16];
	ld.param.u64 	%rd26, [_Z27gpu_tfm_linear_arb_2dly_hmcPfS_iiPKfS1_PKiS3_S1_S1_S1_iiiiS1_S1_S1__param_17];
	cvta.to.global.u64 	%rd1, %rd28;
	cvta.to.global.u64 	%rd2, %rd27;
	cvta.to.global.u64 	%rd3, %rd29;
	mov.u32 	%r14, %ctaid.x;
	mov.u32 	%r15, %ntid.x;
	mov.u32 	%r16, %tid.x;
	mad.lo.s32 	%r1, %r14, %r15, %r16;
	setp.ge.s32 	%p1, %r1, %r13;
	@%p1 bra 	$L__BB0_11;
	ld.global.f32 	%f20, [%rd3+4];
	ld.global.f32 	%f1, [%rd3];
	sub.f32 	%f2, %f20, %f1;
	setp.lt.s32 	%p2, %r9, 1;
	mov.f32 	%f75, 0f00000000;
	mov.f32 	%f76, %f75;
	@%p2 bra 	$L__BB0_10;
	cvta.to.global.u64 	%rd4, %rd25;
	cvta.to.global.u64 	%rd5, %rd24;
	cvta.to.global.u64 	%rd6, %rd23;
	cvta.to.global.u64 	%rd7, %rd22;
	mul.lo.s32 	%r18, %r11, %r10;
	mul.lo.s32 	%r2, %r18, %r12;
	mul.wide.s32 	%rd30, %r8, 4;
	add.s64 	%rd8, %rd3, %rd30;
	neg.s32 	%r29, %r9;
	cvta.to.global.u64 	%rd57, %rd20;
	cvta.to.global.u64 	%rd58, %rd21;
	cvta.to.global.u64 	%rd59, %rd26;
	mov.f32 	%f76, 0f00000000;
	mov.b32 	%r30, 0;
	mov.f32 	%f75, %f76;
$L__BB0_3:
	ld.global.u32 	%r19, [%rd57];
	add.s32 	%r20, %r19, -1;
	ld.global.u32 	%r21, [%rd58];
	add.s32 	%r22, %r21, -1;
	mad.lo.s32 	%r23, %r2, %r20, %r1;
	mad.lo.s32 	%r24, %r2, %r22, %r1;
	mul.wide.s32 	%rd31, %r23, 4;
	add.s64 	%rd32, %rd7, %rd31;
	ld.global.f32 	%f22, [%rd32];
	mul.wide.s32 	%rd33, %r24, 4;
	add.s64 	%rd34, %rd6, %rd33;
	ld.global.f32 	%f23, [%rd34];
	add.f32 	%f5, %f22, %f23;
	add.s64 	%rd35, %rd7, %rd33;
	ld.global.f32 	%f24, [%rd35];
	add.s64 	%rd36, %rd6, %rd31;
	ld.global.f32 	%f25, [%rd36];
	add.f32 	%f6, %f24, %f25;
	add.s64 	%rd37, %rd5, %rd31;
	ld.global.f32 	%f26, [%rd37];
	add.s64 	%rd38, %rd4, %rd33;
	ld.global.f32 	%f27, [%rd38];
	mul.f32 	%f28, %f26, %f27;
	ld.global.f32 	%f29, [%rd59];
	mul.f32 	%f30, %f28, %f29;
	mul.f32 	%f7, %f30, 0f3F000000;
	add.s64 	%rd39, %rd5, %rd33;
	ld.global.f32 	%f31, [%rd39];
	add.s64 	%rd40, %rd4, %rd31;
	ld.global.f32 	%f32, [%rd40];
	mul.f32 	%f33, %f31, %f32;
	mul.f32 	%f8, %f33, %f29;
	setp.lt.f32 	%p3, %f5, %f1;
	@%p3 bra 	$L__BB0_6;
	ld.global.f32 	%f34, [%rd8+-4];
	setp.gt.f32 	%p4, %f5, %f34;
	@%p4 bra 	$L__BB0_6;
	sub.f32 	%f35, %f5, %f1;
	div.rn.f32 	%f36, %f35, %f2;
	cvt.rmi.f32.f32 	%f37, %f36;
	cvt.rzi.s32.f32 	%r25, %f37;
	add.s32 	%r26, %r25, %r30;
	mul.wide.s32 	%rd41, %r26, 4;
	add.s64 	%rd42, %rd2, %rd41;
	ld.global.f32 	%f38, [%rd42];
	add.s64 	%rd43, %rd1, %rd41;
	ld.global.f32 	%f39, [%rd43];
	ld.global.f32 	%f40, [%rd42+4];
	ld.global.f32 	%f41, [%rd43+4];
	sub.f32 	%f42, %f40, %f38;
	sub.f32 	%f43, %f41, %f39;
	mul.wide.s32 	%rd44, %r25, 4;
	add.s64 	%rd45, %rd3, %rd44;
	ld.global.f32 	%f44, [%rd45];
	sub.f32 	%f45, %f5, %f44;
	mul.f32 	%f46, %f42, %f45;
	div.rn.f32 	%f47, %f46, %f2;
	add.f32 	%f48, %f38, %f47;
	mul.f32 	%f49, %f43, %f45;
	div.rn.f32 	%f50, %f49, %f2;
	add.f32 	%f51, %f39, %f50;
	fma.rn.f32 	%f75, %f7, %f48, %f75;
	fma.rn.f32 	%f76, %f7, %f51, %f76;
$L__BB0_6:
	setp.lt.f32 	%p5, %f6, %f1;
	@%p5 bra 	$L__BB0_9;
	ld.global.f32 	%f52, [%rd8+-4];
	setp.gt.f32 	%p6, %f6, %f52;
	@%p6 bra 	$L__BB0_9;
	mul.f32 	%f53, %f8, 0f3F000000;
	sub.f32 	%f54, %f6, %f1;
	div.rn.f32 	%f55, %f54, %f2;
	cvt.rmi.f32.f32 	%f56, %f55;
	cvt.rzi.s32.f32 	%r27, %f56;
	add.s32 	%r28, %r27, %r30;
	mul.wide.s32 	%rd46, %r28, 4;
	add.s64 	%rd47, %rd2, %rd46;
	ld.global.f32 	%f57, [%rd47];
	add.s64 	%rd48, %rd1, %rd46;
	ld.global.f32 	%f58, [%rd48];
	ld.global.f32 	%f59, [%rd47+4];
	ld.global.f32 	%f60, [%rd48+4];
	sub.f32 	%f61, %f59, %f57;
	sub.f32 	%f62, %f60, %f58;
	mul.wide.s32 	%rd49, %r27, 4;
	add.s64 	%rd50, %rd3, %rd49;
	ld.global.f32 	%f63, [%rd50];
	sub.f32 	%f64, %f6, %f63;
	mul.f32 	%f65, %f61, %f64;
	div.rn.f32 	%f66, %f65, %f2;
	add.f32 	%f67, %f57, %f66;
	mul.f32 	%f68, %f62, %f64;
	div.rn.f32 	%f69, %f68, %f2;
	add.f32 	%f70, %f58, %f69;
	fma.rn.f32 	%f75, %f53, %f67, %f75;
	fma.rn.f32 	%f76, %f53, %f70, %f76;
$L__BB0_9:
	add.s32 	%r30, %r30, %r8;
	add.s32 	%r29, %r29, 1;
	setp.ne.s32 	%p7, %r29, 0;
	add.s64 	%rd59, %rd59, 4;
	add.s64 	%rd58, %rd58, 4;
	add.s64 	%rd57, %rd57, 4;
	@%p7 bra 	$L__BB0_3;
$L__BB0_10:
	ld.param.u64 	%rd56, [_Z27gpu_tfm_linear_arb_2dly_hmcPfS_iiPKfS1_PKiS3_S1_S1_S1_iiiiS1_S1_S1__param_0];
	cvta.to.global.u64 	%rd51, %rd56;
	mul.wide.s32 	%rd52, %r1, 4;
	add.s64 	%rd53, %rd51, %rd52;
	st.global.f32 	[%rd53], %f75;
	cvta.to.global.u64 	%rd54, %rd19;
	add.s64 	%rd55, %rd54, %rd52;
	st.global.f32 	[%rd55], %f76;
$L__BB0_11:
	ret;

}


// ===== COMPILED SASS (sm_100) =====

	.target	sm_100

	.elftype	@"ET_EXEC"


//--------------------- .note.nv.tkinfo           --------------------------
	.section	.note.nv.tkinfo,"",@"SHT_NOTE"
	.sectionflags	@"SHF_NOTE_NV_TKINFO"
	.tkinfo
        /*0018*/ 	.word	0x00000002
        /*0030*/ 	.string	""
        /*0030*/ 	.string	"ptxas"
        /*0030*/ 	.string	"Cuda compilation tools, release 13.0, V13.0.88"
        /*0030*/ 	.string	"Build cuda_13.0.r13.0/compiler.36424714_0"
        /*0030*/ 	.string	"-arch sm_100 -m 64 "



//--------------------- .note.nv.cuinfo           --------------------------
	.section	.note.nv.cuinfo,"",@"SHT_NOTE"
	.sectionflags	@"SHF_NOTE_NV_CUINFO"
        /*0018*/ 	.short	0x0002
        /*001a*/ 	.short	0x0064
        /*001c*/ 	.short	0x0082
	.zero		2


//--------------------- .nv.info                  --------------------------
	.section	.nv.info,"",@"SHT_CUDA_INFO"
	.align	4


	//----- nvinfo : EIATTR_REGCOUNT
	.align		4
        /*0000*/ 	.byte	0x04, 0x2f
        /*0002*/ 	.short	(.L_1 - .L_0)
	.align		4
.L_0:
        /*0004*/ 	.word	index@(_Z27gpu_tfm_linear_arb_2dly_hmcPfS_iiPKfS1_PKiS3_S1_S1_S1_iiiiS1_S1_S1_)
        /*0008*/ 	.word	0x00000026


	//----- nvinfo : EIATTR_FRAME_SIZE
	.align		4
.L_1:
        /*000c*/ 	.byte	0x04, 0x11
        /*000e*/ 	.short	(.L_3 - .L_2)
	.align		4
.L_2:
        /*0010*/ 	.word	index@($__internal_0_$__cuda_sm3x_div_rn_noftz_f32_slowpath)
        /*0014*/ 	.word	0x00000000


	//----- nvinfo : EIATTR_FRAME_SIZE
	.align		4
.L_3:
        /*0018*/ 	.byte	0x04, 0x11
        /*001a*/ 	.short	(.L_5 - .L_4)
	.align		4
.L_4:
        /*001c*/ 	.word	index@(_Z27gpu_tfm_linear_arb_2dly_hmcPfS_iiPKfS1_PKiS3_S1_S1_S1_iiiiS1_S1_S1_)
        /*0020*/ 	.word	0x00000000


	//----- nvinfo : EIATTR_MIN_STACK_SIZE
	.align		4
.L_5:
        /*0024*/ 	.byte	0x04, 0x12
        /*0026*/ 	.short	(.L_7 - .L_6)
	.align		4
.L_6:
        /*0028*/ 	.word	index@(_Z27gpu_tfm_linear_arb_2dly_hmcPfS_iiPKfS1_PKiS3_S1_S1_S1_iiiiS1_S1_S1_)
        /*002c*/ 	.word	0x00000000
.L_7:


//--------------------- .nv.compat                --------------------------
	.section	.nv.compat,"",@"SHT_CUDA_COMPAT_INFO"
	.align	4
        /*0000*/ 	.byte	0x02, 0x09, 0x00, 0x00, 0x02, 0x02, 0x01, 0x00, 0x02, 0x05, 0x05, 0x00, 0x03, 0x07, 0x01, 0x01
        /*0010*/ 	.byte	0x02, 0x03, 0x00, 0x00, 0x02, 0x06, 0x01, 0x00, 0x04, 0x0b, 0x08, 0x00, 0x01, 0x00, 0x00, 0x00
        /*0020*/ 	.byte	0x00, 0x00, 0x00, 0x00


//--------------------- .nv.info._Z27gpu_tfm_linear_arb_2dly_hmcPfS_iiPKfS1_PKiS3_S1_S1_S1_iiiiS1_S1_S1_ --------------------------
	.section	.nv.info._Z27gpu_tfm_linear_arb_2dly_hmcPfS_iiPKfS1_PKiS3_S1_S1_S1_iiiiS1_S1_S1_,"",@"SHT_CUDA_INFO"
	.sectionflags	@""
	.align	4


	//----- nvinfo : EIATTR_CUDA_API_VERSION
	.align		4
        /*0000*/ 	.byte	0x04, 0x37
        /*0002*/ 	.short	(.L_9 - .L_8)
.L_8:
        /*0004*/ 	.word	0x00000082


	//----- nvinfo : EIATTR_KPARAM_INFO
	.align		4
.L_9:
        /*0008*/ 	.byte	0x04, 0x17
        /*000a*/ 	.short	(.L_11 - .L_10)
.L_10:
        /*000c*/ 	.word	0x00000000
        /*0010*/ 	.short	0x0011
        /*0012*/ 	.short	0x0070
        /*0014*/ 	.byte	0x00, 0xf5, 0x21, 0x00


	//----- nvinfo : EIATTR_KPARAM_INFO
	.align		4
.L_11:
        /*0018*/ 	.byte	0x04, 0x17
        /*001a*/ 	.short	(.L_13 - .L_12)
.L_12:
        /*001c*/ 	.word	0x00000000
        /*0020*/ 	.short	0x0010
        /*0022*/ 	.short	0x0068
        /*0024*/ 	.byte	0x00, 0xf5, 0x21, 0x00


	//----- nvinfo : EIATTR_KPARAM_INFO
	.align		4
.L_13:
        /*0028*/ 	.byte	0x04, 0x17
        /*002a*/ 	.short	(.L_15 - .L_14)
.L_14:
        /*002c*/ 	.word	0x00000000
        /*0030*/ 	.short	0x000f
        /*0032*/ 	.short	0x0060
        /*0034*/ 	.byte	0x00, 0xf5, 0x21, 0x00


	//----- nvinfo : EIATTR_KPARAM_INFO
	.align		4
.L_15:
        /*0038*/ 	.byte	0x04, 0x17
        /*003a*/ 	.short	(.L_17 - .L_16)
.L_16:
        /*003c*/ 	.word	0x00000000
        /*0040*/ 	.short	0x000e
        /*0042*/ 	.short	0x005c
        /*0044*/ 	.byte	0x00, 0xf0, 0x11, 0x00


	//----- nvinfo : EIATTR_KPARAM_INFO
	.align		4
.L_17:
        /*0048*/ 	.byte	0x04, 0x17
        /*004a*/ 	.short	(.L_19 - .L_18)
.L_18:
        /*004c*/ 	.word	0x00000000
        /*0050*/ 	.short	0x000d
        /*0052*/ 	.short	0x0058
        /*0054*/ 	.byte	0x00, 0xf0, 0x11, 0x00


	//----- nvinfo : EIATTR_KPARAM_INFO
	.align		4
.L_19:
        /*0058*/ 	.byte	0x04, 0x17
        /*005a*/ 	.short	(.L_21 - .L_20)
.L_20:
        /*005c*/ 	.word	0x00000000
        /*0060*/ 	.short	0x000c
        /*0062*/ 	.short	0x0054
        /*0064*/ 	.byte	0x00, 0xf0, 0x11, 0x00


	//----- nvinfo : EIATTR_KPARAM_INFO
	.align		4
.L_21:
        /*0068*/ 	.byte	0x04, 0x17
        /*006a*/ 	.short	(.L_23 - .L_22)
.L_22:
        /*006c*/ 	.word	0x00000000
        /*0070*/ 	.short	0x000b
        /*0072*/ 	.short	0x0050
        /*0074*/ 	.byte	0x00, 0xf0, 0x11, 0x00


	//----- nvinfo : EIATTR_KPARAM_INFO
	.align		4
.L_23:
        /*0078*/ 	.byte	0x04, 0x17
        /*007a*/ 	.short	(.L_25 - .L_24)
.L_24:
        /*007c*/ 	.word	0x00000000
        /*0080*/ 	.short	0x000a
        /*0082*/ 	.short	0x0048
        /*0084*/ 	.byte	0x00, 0xf5, 0x21, 0x00


	//----- nvinfo : EIATTR_KPARAM_INFO
	.align		4
.L_25:
        /*0088*/ 	.byte	0x04, 0x17
        /*008a*/ 	.short	(.L_27 - .L_26)
.L_26:
        /*008c*/ 	.word	0x00000000
        /*0090*/ 	.short	0x0009
        /*0092*/ 	.short	0x0040
        /*0094*/ 	.byte	0x00, 0xf5, 0x21, 0x00


	//----- nvinfo : EIATTR_KPARAM_INFO
	.align		4
.L_27:
        /*0098*/ 	.byte	0x04, 0x17
        /*009a*/ 	.short	(.L_29 - .L_28)
.L_28:
        /*009c*/ 	.word	0x00000000
        /*00a0*/ 	.short	0x0008
        /*00a2*/ 	.short	0x0038
        /*00a4*/ 	.byte	0x00, 0xf5, 0x21, 0x00


	//----- nvinfo : EIATTR_KPARAM_INFO
	.align		4
.L_29:
        /*00a8*/ 	.byte	0x04, 0x17
        /*00aa*/ 	.short	(.L_31 - .L_30)
.L_30:
        /*00ac*/ 	.word	0x00000000
        /*00b0*/ 	.short	0x0007
        /*00b2*/ 	.short	0x0030
        /*00b4*/ 	.byte	0x00, 0xf5, 0x21, 0x00


	//----- nvinfo : EIATTR_KPARAM_INFO
	.align		4
.L_31:
        /*00b8*/ 	.byte	0x04, 0x17
        /*00ba*/ 	.short	(.L_33 - .L_32)
.L_32:
        /*00bc*/ 	.word	0x00000000
        /*00c0*/ 	.short	0x0006
        /*00c2*/ 	.short	0x0028
        /*00c4*/ 	.byte	0x00, 0xf5, 0x21, 0x00


	//----- nvinfo : EIATTR_KPARAM_INFO
	.align		4
.L_33:
        /*00c8*/ 	.byte	0x04, 0x17
        /*00ca*/ 	.short	(.L_35 - .L_34)
.L_34:
        /*00cc*/ 	.word	0x00000000
        /*00d0*/ 	.short	0x0005
        /*00d2*/ 	.short	0x0020
        /*00d4*/ 	.byte	0x00, 0xf5, 0x21, 0x00


	//----- nvinfo : EIATTR_KPARAM_INFO
	.align		4
.L_35:
        /*00d8*/ 	.byte	0x04, 0x17
        /*00da*/ 	.short	(.L_37 - .L_36)
.L_36:
        /*00dc*/ 	.word	0x00000000
        /*00e0*/ 	.short	0x0004
        /*00e2*/ 	.short	0x0018
        /*00e4*/ 	.byte	0x00, 0xf5, 0x21, 0x00


	//----- nvinfo : EIATTR_KPARAM_INFO
	.align		4
.L_37:
        /*00e8*/ 	.byte	0x04, 0x17
        /*00ea*/ 	.short	(.L_39 - .L_38)
.L_38:
        /*00ec*/ 	.word	0x00000000
        /*00f0*/ 	.short	0x0003
        /*00f2*/ 	.short	0x0014
        /*00f4*/ 	.byte	0x00, 0xf0, 0x11, 0x00


	//----- nvinfo : EIATTR_KPARAM_INFO
	.align		4
.L_39:
        /*00f8*/ 	.byte	0x04, 0x17
        /*00fa*/ 	.short	(.L_41 - .L_40)
.L_40:
        /*00fc*/ 	.word	0x00000000
        /*0100*/ 	.short	0x0002
        /*0102*/ 	.short	0x0010
        /*0104*/ 	.byte	0x00, 0xf0, 0x11, 0x00


	//----- nvinfo : EIATTR_KPARAM_INFO
	.align		4
.L_41:
        /*0108*/ 	.byte	0x04, 0x17
        /*010a*/ 	.short	(.L_43 - .L_42)
.L_42:
        /*010c*/ 	.word	0x00000000
        /*0110*/ 	.short	0x0001
        /*0112*/ 	.short	0x0008
        /*0114*/ 	.byte	0x00, 0xf5, 0x21, 0x00


	//----- nvinfo : EIATTR_KPARAM_INFO
	.align		4
.L_43:
        /*0118*/ 	.byte	0x04, 0x17
        /*011a*/ 	.short	(.L_45 - .L_44)
.L_44:
        /*011c*/ 	.word	0x00000000
        /*0120*/ 	.short	0x0000
        /*0122*/ 	.short	0x0000
        /*0124*/ 	.byte	0x00, 0xf5, 0x21, 0x00


	//----- nvinfo : EIATTR_SPARSE_MMA_MASK
	.align		4
.L_45:
        /*0128*/ 	.byte	0x03, 0x50
        /*012a*/ 	.short	0x0000


	//----- nvinfo : EIATTR_MAXREG_COUNT
	.align		4
        /*012c*/ 	.byte	0x03, 0x1b
        /*012e*/ 	.short	0x00ff


	//----- nvinfo : EIATTR_MERCURY_ISA_VERSION
	.align		4
        /*0130*/ 	.byte	0x03, 0x5f
        /*0132*/ 	.short	0x0101


	//----- nvinfo : EIATTR_VRC_CTA_INIT_COUNT
	.align		4
        /*0134*/ 	.byte	0x02, 0x4a
	.zero		1
	.zero		1


	//----- nvinfo : EIATTR_EXIT_INSTR_OFFSETS
	.align		4
        /*0138*/ 	.byte	0x04, 0x1c
        /*013a*/ 	.short	(.L_47 - .L_46)


	//   ....[0]....
.L_46:
        /*013c*/ 	.word	0x00000070


	//   ....[1]....
        /*0140*/ 	.word	0x00000df0


	//----- nvinfo : EIATTR_CRS_STACK_SIZE
	.align		4
.L_47:
        /*0144*/ 	.byte	0x04, 0x1e
        /*0146*/ 	.short	(.L_49 - .L_48)
.L_48:
        /*0148*/ 	.word	0x00000000


	//----- nvinfo : EIATTR_CBANK_PARAM_SIZE
	.align		4
.L_49:
        /*014c*/ 	.byte	0x03, 0x19
        /*014e*/ 	.short	0x0078


	//----- nvinfo : EIATTR_PARAM_CBANK
	.align		4
        /*0150*/ 	.byte	0x04, 0x0a
        /*0152*/ 	.short	(.L_51 - .L_50)
	.align		4
.L_50:
        /*0154*/ 	.word	index@(.nv.constant0._Z27gpu_tfm_linear_arb_2dly_hmcPfS_iiPKfS1_PKiS3_S1_S1_S1_iiiiS1_S1_S1_)
        /*0158*/ 	.short	0x0380
        /*015a*/ 	.short	0x0078


	//----- nvinfo : EIATTR_SW_WAR
	.align		4
.L_51:
        /*015c*/ 	.byte	0x04, 0x36
        /*015e*/ 	.short	(.L_53 - .L_52)
.L_52:
        /*0160*/ 	.word	0x00000008
.L_53:


//--------------------- .nv.callgraph             --------------------------
	.section	.nv.callgraph,"",@"SHT_CUDA_CALLGRAPH"
	.align	4
	.sectionentsize	8
	.align		4
        /*0000*/ 	.word	0x00000000
	.align		4
        /*0004*/ 	.word	0xffffffff
	.align		4
        /*0008*/ 	.word	0x00000000
	.align		4
        /*000c*/ 	.word	0xfffffffe
	.align		4
        /*0010*/ 	.word	0x00000000
	.align		4
        /*0014*/ 	.word	0xfffffffd
	.align		4
        /*0018*/ 	.word	0x00000000
	.align		4
        /*001c*/ 	.word	0xfffffffc


//--------------------- .text._Z27gpu_tfm_linear_arb_2dly_hmcPfS_iiPKfS1_PKiS3_S1_S1_S1_iiiiS1_S1_S1_ --------------------------
	.section	.text._Z27gpu_tfm_linear_arb_2dly_hmcPfS_iiPKfS1_PKiS3_S1_S1_S1_iiiiS1_S1_S1_,"ax",@progbits
	.align	128
        .global         _Z27gpu_tfm_linear_arb_2dly_hmcPfS_iiPKfS1_PKiS3_S1_S1_S1_iiiiS1_S1_S1_
        .type           _Z27gpu_tfm_linear_arb_2dly_hmcPfS_iiPKfS1_PKiS3_S1_S1_S1_iiiiS1_S1_S1_,@function
        .size           _Z27gpu_tfm_linear_arb_2dly_hmcPfS_iiPKfS1_PKiS3_S1_S1_S1_iiiiS1_S1_S1_,(.L_x_30 - _Z27gpu_tfm_linear_arb_2dly_hmcPfS_iiPKfS1_PKiS3_S1_S1_S1_iiiiS1_S1_S1_)
        .other          _Z27gpu_tfm_linear_arb_2dly_hmcPfS_iiPKfS1_PKiS3_S1_S1_S1_iiiiS1_S1_S1_,@"STO_CUDA_ENTRY STV_DEFAULT"
_Z27gpu_tfm_linear_arb_2dly_hmcPfS_iiPKfS1_PKiS3_S1_S1_S1_iiiiS1_S1_S1_:
.text._Z27gpu_tfm_linear_arb_2dly_hmcPfS_iiPKfS1_PKiS3_S1_S1_S1_iiiiS1_S1_S1_:
[----:B------:R-:W-:Y:S01]  /*0000*/  LDC R1, c[0x0][0x37c] ;  /* 0x0000df00ff017b82 */ /* 0x000fe20000000800 */
[----:B------:R-:W0:Y:S07]  /*0010*/  S2R R3, SR_TID.X ;  /* 0x0000000000037919 */ /* 0x000e2e0000002100 */
[----:B------:R-:W0:Y:S01]  /*0020*/  S2UR UR4, SR_CTAID.X ;  /* 0x00000000000479c3 */ /* 0x000e220000002500 */
[----:B------:R-:W1:Y:S07]  /*0030*/  LDCU UR5, c[0x0][0x3d0] ;  /* 0x00007a00ff0577ac */ /* 0x000e6e0008000800 */
[----:B------:R-:W0:Y:S02]  /*0040*/  LDC R14, c[0x0][0x360] ;  /* 0x0000d800ff0e7b82 */ /* 0x000e240000000800 */
[----:B0-----:R-:W-:-:S05]  /*0050*/  IMAD R14, R14, UR4, R3 ;  /* 0x000000040e0e7c24 */ /* 0x001fca000f8e0203 */
[----:B-1----:R-:W-:-:S13]  /*0060*/  ISETP.GE.AND P0, PT, R14, UR5, PT ;  /* 0x000000050e007c0c */ /* 0x002fda000bf06270 */
[----:B------:R-:W-:Y:S05]  /*0070*/  @P0 EXIT ;  /* 0x000000000000094d */ /* 0x000fea0003800000 */
[----:B------:R-:W0:Y:S01]  /*0080*/  LDCU UR6, c[0x0][0x394] ;  /* 0x00007280ff0677ac */ /* 0x000e220008000800 */
[----:B------:R-:W-:Y:S01]  /*0090*/  CS2R R12, SRZ ;  /* 0x00000000000c7805 */ /* 0x000fe2000001ff00 */
[----:B------:R-:W1:Y:S01]  /*00a0*/  LDCU.64 UR8, c[0x0][0x358] ;  /* 0x00006b00ff0877ac */ /* 0x000e620008000a00 */
[----:B0-----:R-:W-:-:S09]  /*00b0*/  UISETP.GE.AND UP0, UPT, UR6, 0x1, UPT ;  /* 0x000000010600788c */ /* 0x001fd2000bf06270 */
[----:B-1----:R-:W-:Y:S05]  /*00c0*/  BRA.U !UP0, `(.L_x_0) ;  /* 0x0000000d08307547 */ /* 0x002fea000b800000 */
[----:B------:R-:W0:Y:S01]  /*00d0*/  LDC.64 R4, c[0x0][0x3c8] ;  /* 0x0000f200ff047b82 */ /* 0x000e220000000a00 */
[----:B------:R-:W1:Y:S01]  /*00e0*/  LDCU UR7, c[0x0][0x3d4] ;  /* 0x00007a80ff0777ac */ /* 0x000e620008000800 */
[----:B------:R-:W1:Y:S06]  /*00f0*/  LDCU.64 UR4, c[0x0][0x3d8] ;  /* 0x00007b00ff0477ac */ /* 0x000e6c0008000a00 */
[----:B------:R-:W2:Y:S01]  /*0100*/  LDC R15, c[0x0][0x390] ;  /* 0x0000e400ff0f7b82 */ /* 0x000ea20000000800 */
[----:B------:R-:W3:Y:S01]  /*0110*/  LDCU UR16, c[0x0][0x390] ;  /* 0x00007200ff1077ac */ /* 0x000ee20008000800 */
[----:B------:R-:W4:Y:S06]  /*0120*/  LDCU.64 UR14, c[0x0][0x3a8] ;  /* 0x00007500ff0e77ac */ /* 0x000f2c0008000a00 */
[----:B------:R-:W2:Y:S01]  /*0130*/  LDC.64 R12, c[0x0][0x3c8] ;  /* 0x0000f200ff0c7b82 */ /* 0x000ea20000000a00 */
[----:B------:R-:W0:Y:S01]  /*0140*/  LDCU.64 UR12, c[0x0][0x3b0] ;  /* 0x00007600ff0c77ac */ /* 0x000e220008000a00 */
[----:B------:R-:W0:Y:S02]  /*0150*/  LDCU.64 UR10, c[0x0][0x3f0] ;  /* 0x00007e00ff0a77ac */ /* 0x000e240008000a00 */
[----:B0-----:R-:W5:Y:S04]  /*0160*/  LDG.E R3, desc[UR8][R4.64+0x4] ;  /* 0x0000040804037981 */ /* 0x001f68000c1e1900 */
[----:B------:R-:W0:Y:S01]  /*0170*/  LDC.64 R10, c[0x0][0x3c8] ;  /* 0x0000f200ff0a7b82 */ /* 0x000e220000000a00 */
[----:B------:R2:W5:Y:S01]  /*0180*/  LDG.E R2, desc[UR8][R4.64] ;  /* 0x0000000804027981 */ /* 0x000562000c1e1900 */
[----:B-1----:R-:W-:-:S02]  /*0190*/  UIMAD UR4, UR4, UR7, URZ ;  /* 0x00000007040472a4 */ /* 0x002fc4000f8e02ff */
[----:B------:R-:W-:-:S04]  /*01a0*/  UIADD3 UR6, UPT, UPT, -UR6, URZ, URZ ;  /* 0x000000ff06067290 */ /* 0x000fc8000fffe1ff */
[----:B------:R-:W1:Y:S01]  /*01b0*/  LDC.64 R8, c[0x0][0x398] ;  /* 0x0000e600ff087b82 */ /* 0x000e620000000a00 */
[----:B------:R-:W-:-:S03]  /*01c0*/  UIMAD UR5, UR4, UR5, URZ ;  /* 0x00000005040572a4 */ /* 0x000fc6000f8e02ff */
[----:B------:R-:W-:Y:S01]  /*01d0*/  UMOV UR4, URZ ;  /* 0x000000ff00047c82 */ /* 0x000fe20008000000 */
[----:B--2---:R-:W-:-:S03]  /*01e0*/  IMAD.WIDE R4, R15, 0x4, R12 ;  /* 0x000000040f047825 */ /* 0x004fc600078e020c */
[----:B------:R-:W2:Y:S01]  /*01f0*/  LDC.64 R6, c[0x0][0x3a0] ;  /* 0x0000e800ff067b82 */ /* 0x000ea20000000a00 */
[----:B------:R-:W-:Y:S01]  /*0200*/  CS2R R12, SRZ ;  /* 0x00000000000c7805 */ /* 0x000fe2000001ff00 */
[----:B012345:R-:W-:-:S07]  /*0210*/  FADD R3, R3, -R2 ;  /* 0x8000000203037221 */ /* 0x03ffce0000000000 */
.L_x_17:
[----:B------:R-:W-:Y:S01]  /*0220*/  MOV R30, UR12 ;  /* 0x0000000c001e7c02 */ /* 0x000fe20008000f00 */
[----:B------:R-:W0:Y:S01]  /*0230*/  LDC.64 R20, c[0x0][0x3c0] ;  /* 0x0000f000ff147b82 */ /* 0x000e220000000a00 */
[----:B------:R-:W-:Y:S02]  /*0240*/  MOV R26, UR14 ;  /* 0x0000000e001a7c02 */ /* 0x000fe40008000f00 */
[----:B------:R-:W-:Y:S02]  /*0250*/  MOV R31, UR13 ;  /* 0x0000000d001f7c02 */ /* 0x000fe40008000f00 */
[----:B------:R-:W-:-:S03]  /*0260*/  MOV R27, UR15 ;  /* 0x0000000f001b7c02 */ /* 0x000fc60008000f00 */
[----:B------:R-:W2:Y:S01]  /*0270*/  LDG.E R30, desc[UR8][R30.64] ;  /* 0x000000081e1e7981 */ /* 0x000ea2000c1e1900 */
[----:B------:R-:W1:Y:S03]  /*0280*/  LDC.64 R22, c[0x0][0x3b8] ;  /* 0x0000ee00ff167b82 */ /* 0x000e660000000a00 */
[----:B------:R-:W3:Y:S05]  /*0290*/  LDG.E R26, desc[UR8][R26.64] ;  /* 0x000000081a1a7981 */ /* 0x000eea000c1e1900 */
[----:B-----5:R-:W4:Y:S08]  /*02a0*/  LDC.64 R18, c[0x0][0x3e0] ;  /* 0x0000f800ff127b82 */ /* 0x020f300000000a00 */
[----:B------:R-:W4:Y:S01]  /*02b0*/  LDC.64 R16, c[0x0][0x3e8] ;  /* 0x0000fa00ff107b82 */ /* 0x000f220000000a00 */
[----:B--2---:R-:W-:-:S02]  /*02c0*/  IADD3 R29, PT, PT, R30, -0x1, RZ ;  /* 0xffffffff1e1d7810 */ /* 0x004fc40007ffe0ff */
[----:B---3--:R-:W-:-:S03]  /*02d0*/  IADD3 R25, PT, PT, R26, -0x1, RZ ;  /* 0xffffffff1a197810 */ /* 0x008fc60007ffe0ff */
[--C-:B------:R-:W-:Y:S02]  /*02e0*/  IMAD R29, R29, UR5, R14.reuse ;  /* 0x000000051d1d7c24 */ /* 0x100fe4000f8e020e */
[----:B------:R-:W-:Y:S02]  /*02f0*/  IMAD R25, R25, UR5, R14 ;  /* 0x0000000519197c24 */ /* 0x000fe4000f8e020e */
[----:B0-----:R-:W-:-:S04]  /*0300*/  IMAD.WIDE R30, R29, 0x4, R20 ;  /* 0x000000041d1e7825 */ /* 0x001fc800078e0214 */
[--C-:B-1----:R-:W-:Y:S02]  /*0310*/  IMAD.WIDE R32, R25, 0x4, R22.reuse ;  /* 0x0000000419207825 */ /* 0x102fe400078e0216 */
[----:B------:R-:W2:Y:S04]  /*0320*/  LDG.E R31, desc[UR8][R30.64] ;  /* 0x000000081e1f7981 */ /* 0x000ea8000c1e1900 */
[----:B------:R0:W2:Y:S01]  /*0330*/  LDG.E R0, desc[UR8][R32.64] ;  /* 0x0000000820007981 */ /* 0x0000a2000c1e1900 */
[----:B------:R-:W-:-:S04]  /*0340*/  IMAD.WIDE R34, R29, 0x4, R22 ;  /* 0x000000041d227825 */ /* 0x000fc800078e0216 */
[----:B----4-:R-:W-:Y:S01]  /*0350*/  IMAD.WIDE R26, R29, 0x4, R18 ;  /* 0x000000041d1a7825 */ /* 0x010fe200078e0212 */
[----:B------:R-:W3:Y:S03]  /*0360*/  LDG.E R15, desc[UR8][R34.64] ;  /* 0x00000008220f7981 */ /* 0x000ee6000c1e1900 */
[----:B------:R-:W-:-:S04]  /*0370*/  IMAD.WIDE R20, R25, 0x4, R20 ;  /* 0x0000000419147825 */ /* 0x000fc800078e0214 */
[----:B------:R-:W-:Y:S01]  /*0380*/  IMAD.WIDE R28, R29, 0x4, R16 ;  /* 0x000000041d1c7825 */ /* 0x000fe200078e0210 */
[----:B0-----:R-:W-:Y:S01]  /*0390*/  MOV R32, UR10 ;  /* 0x0000000a00207c02 */ /* 0x001fe20008000f00 */
[----:B------:R-:W3:Y:S02]  /*03a0*/  LDG.E R20, desc[UR8][R20.64] ;  /* 0x0000000814147981 */ /* 0x000ee4000c1e1900 */
[C---:B------:R-:W-:Y:S01]  /*03b0*/  IMAD.WIDE R22, R25.reuse, 0x4, R18 ;  /* 0x0000000419167825 */ /* 0x040fe200078e0212 */
[----:B------:R-:W-:Y:S01]  /*03c0*/  MOV R33, UR11 ;  /* 0x0000000b00217c02 */ /* 0x000fe20008000f00 */
[----:B------:R-:W4:Y:S02]  /*03d0*/  LDG.E R18, desc[UR8][R26.64] ;  /* 0x000000081a127981 */ /* 0x000f24000c1e1900 */
[----:B------:R-:W-:Y:S02]  /*03e0*/  IMAD.WIDE R16, R25, 0x4, R16 ;  /* 0x0000000419107825 */ /* 0x000fe400078e0210 */
[----:B------:R-:W4:Y:S04]  /*03f0*/  LDG.E R22, desc[UR8][R22.64] ;  /* 0x0000000816167981 */ /* 0x000f28000c1e1900 */
[----:B------:R-:W4:Y:S04]  /*0400*/  LDG.E R29, desc[UR8][R28.64] ;  /* 0x000000081c1d7981 */ /* 0x000f28000c1e1900 */
[----:B------:R-:W4:Y:S04]  /*0410*/  LDG.E R17, desc[UR8][R16.64] ;  /* 0x0000000810117981 */ /* 0x000f28000c1e1900 */
[----:B------:R0:W5:Y:S01]  /*0420*/  LDG.E R19, desc[UR8][R32.64] ;  /* 0x0000000820137981 */ /* 0x000162000c1e1900 */
[----:B------:R-:W-:Y:S01]  /*0430*/  UIADD3 UR6, UPT, UPT, UR6, 0x1, URZ ;  /* 0x0000000106067890 */ /* 0x000fe2000fffe0ff */
[----:B------:R-:W-:Y:S03]  /*0440*/  BSSY.RECONVERGENT B0, `(.L_x_1) ;  /* 0x0000048000007945 */ /* 0x000fe60003800200 */
[----:B------:R-:W-:Y:S01]  /*0450*/  UISETP.NE.AND UP3, UPT, UR6, URZ, UPT ;  /* 0x000000ff0600728c */ /* 0x000fe2000bf65270 */
[----:B--2---:R-:W-:-:S05]  /*0460*/  FADD R25, R0, R31 ;  /* 0x0000001f00197221 */ /* 0x004fca0000000000 */
[----:B------:R-:W-:Y:S01]  /*0470*/  FSETP.GEU.AND P0, PT, R25, R2, PT ;  /* 0x000000021900720b */ /* 0x000fe20003f0e000 */
[----:B---3--:R-:W-:Y:S01]  /*0480*/  FADD R15, R15, R20 ;  /* 0x000000140f0f7221 */ /* 0x008fe20000000000 */
[----:B----4-:R-:W-:Y:S01]  /*0490*/  FMUL R20, R22, R29 ;  /* 0x0000001d16147220 */ /* 0x010fe20000400000 */
[----:B------:R-:W-:-:S10]  /*04a0*/  FMUL R18, R18, R17 ;  /* 0x0000001112127220 */ /* 0x000fd40000400000 */
[----:B0-----:R-:W-:Y:S05]  /*04b0*/  @!P0 BRA `(.L_x_2) ;  /* 0x0000000400008947 */ /* 0x001fea0003800000 */
[----:B------:R-:W2:Y:S02]  /*04c0*/  LDG.E R0, desc[UR8][R4.64+-0x4] ;  /* 0xfffffc0804007981 */ /* 0x000ea4000c1e1900 */
[----:B--2---:R-:W-:-:S13]  /*04d0*/  FSETP.GT.AND P0, PT, R25, R0, PT ;  /* 0x000000001900720b */ /* 0x004fda0003f04000 */
[----:B------:R-:W-:Y:S05]  /*04e0*/  @P0 BRA `(.L_x_2) ;  /* 0x0000000000f40947 */ /* 0x000fea0003800000 */
[----:B------:R-:W0:Y:S01]  /*04f0*/  MUFU.RCP R16, R3 ;  /* 0x0000000300107308 */ /* 0x000e220000001000 */
[----:B------:R-:W-:Y:S01]  /*0500*/  FADD R0, -R2, R25 ;  /* 0x0000001902007221 */ /* 0x000fe20000000100 */
[----:B------:R-:W-:Y:S01]  /*0510*/  BSSY.RECONVERGENT B1, `(.L_x_3) ;  /* 0x000000c000017945 */ /* 0x000fe20003800200 */
[----:B-----5:R-:W-:-:S05]  /*0520*/  FMUL.D2 R20, R20, R19 ;  /* 0x0000001314147220 */ /* 0x020fca0000300000 */
[----:B------:R-:W1:Y:S01]  /*0530*/  FCHK P0, R0, R3 ;  /* 0x0000000300007302 */ /* 0x000e620000000000 */
[----:B0-----:R-:W-:-:S04]  /*0540*/  FFMA R17, -R3, R16, 1 ;  /* 0x3f80000003117423 */ /* 0x001fc80000000110 */
[----:B------:R-:W-:-:S04]  /*0550*/  FFMA R17, R16, R17, R16 ;  /* 0x0000001110117223 */ /* 0x000fc80000000010 */
[----:B------:R-:W-:-:S04]  /*0560*/  FFMA R16, R0, R17, RZ ;  /* 0x0000001100107223 */ /* 0x000fc800000000ff */
[----:B------:R-:W-:-:S04]  /*0570*/  FFMA R21, -R3, R16, R0 ;  /* 0x0000001003157223 */ /* 0x000fc80000000100 */
[----:B------:R-:W-:Y:S01]  /*0580*/  FFMA R26, R17, R21, R16 ;  /* 0x00000015111a7223 */ /* 0x000fe20000000010 */
[----:B-1----:R-:W-:Y:S06]  /*0590*/  @!P0 BRA `(.L_x_4) ;  /* 0x00000000000c8947 */ /* 0x002fec0003800000 */
[----:B------:R-:W-:-:S07]  /*05a0*/  MOV R16, 0x5c0 ;  /* 0x000005c000107802 */ /* 0x000fce0000000f00 */
[----:B------:R-:W-:Y:S05]  /*05b0*/  CALL.REL.NOINC `($__internal_0_$__cuda_sm3x_div_rn_noftz_f32_slowpath) ;  /* 0x0000000800107944 */ /* 0x000fea0003c00000 */
[----:B------:R-:W-:-:S07]  /*05c0*/  MOV R26, R0 ;  /* 0x00000000001a7202 */ /* 0x000fce0000000f00 */
.L_x_4:
[----:B------:R-:W-:Y:S05]  /*05d0*/  BSYNC.RECONVERGENT B1 ;  /* 0x0000000000017941 */ /* 0x000fea0003800200 */
.L_x_3:
[----:B------:R-:W0:Y:S02]  /*05e0*/  F2I.FLOOR.NTZ R29, R26 ;  /* 0x0000001a001d7305 */ /* 0x000e240000207100 */
[C---:B0-----:R-:W-:Y:S01]  /*05f0*/  IADD3 R23, PT, PT, R29.reuse, UR4, RZ ;  /* 0x000000041d177c10 */ /* 0x041fe2000fffe0ff */
[----:B------:R-:W-:-:S04]  /*0600*/  IMAD.WIDE R28, R29, 0x4, R10 ;  /* 0x000000041d1c7825 */ /* 0x000fc800078e020a */
[C---:B------:R-:W-:Y:S02]  /*0610*/  IMAD.WIDE R16, R23.reuse, 0x4, R8 ;  /* 0x0000000417107825 */ /* 0x040fe400078e0208 */
[----:B------:R-:W2:Y:S04]  /*0620*/  LDG.E R28, desc[UR8][R28.64] ;  /* 0x000000081c1c7981 */ /* 0x000ea8000c1e1900 */
[----:B------:R-:W3:Y:S04]  /*0630*/  LDG.E R24, desc[UR8][R16.64] ;  /* 0x0000000810187981 */ /* 0x000ee8000c1e1900 */
[----:B------:R-:W3:Y:S01]  /*0640*/  LDG.E R27, desc[UR8][R16.64+0x4] ;  /* 0x00000408101b7981 */ /* 0x000ee2000c1e1900 */
[----:B------:R-:W-:-:S05]  /*0650*/  IMAD.WIDE R22, R23, 0x4, R6 ;  /* 0x0000000417167825 */ /* 0x000fca00078e0206 */
[----:B------:R-:W4:Y:S04]  /*0660*/  LDG.E R21, desc[UR8][R22.64] ;  /* 0x0000000816157981 */ /* 0x000f28000c1e1900 */
[----:B------:R-:W4:Y:S01]  /*0670*/  LDG.E R30, desc[UR8][R22.64+0x4] ;  /* 0x00000408161e7981 */ /* 0x000f22000c1e1900 */
[----:B------:R-:W0:Y:S01]  /*0680*/  MUFU.RCP R0, R3 ;  /* 0x0000000300007308 */ /* 0x000e220000001000 */
[----:B------:R-:W-:Y:S01]  /*0690*/  BSSY.RECONVERGENT B1, `(.L_x_5) ;  /* 0x0000010000017945 */ /* 0x000fe20003800200 */
[----:B--2---:R-:W-:Y:S01]  /*06a0*/  FADD R26, R25, -R28 ;  /* 0x8000001c191a7221 */ /* 0x004fe20000000000 */
[----:B0-----:R-:W-:-:S04]  /*06b0*/  FFMA R25, -R3, R0, 1 ;  /* 0x3f80000003197423 */ /* 0x001fc80000000100 */
[----:B------:R-:W-:Y:S01]  /*06c0*/  FFMA R0, R0, R25, R0 ;  /* 0x0000001900007223 */ /* 0x000fe20000000000 */
[----:B---3--:R-:W-:-:S04]  /*06d0*/  FADD R27, -R24, R27 ;  /* 0x0000001b181b7221 */ /* 0x008fc80000000100 */
[----:B------:R-:W-:-:S04]  /*06e0*/  FMUL R32, R27, R26 ;  /* 0x0000001a1b207220 */ /* 0x000fc80000400000 */
[----:B------:R-:W0:Y:S01]  /*06f0*/  FCHK P0, R32, R3 ;  /* 0x0000000320007302 */ /* 0x000e220000000000 */
[----:B------:R-:W-:Y:S01]  /*0700*/  FFMA R16, R0, R32, RZ ;  /* 0x0000002000107223 */ /* 0x000fe200000000ff */
[----:B----4-:R-:W-:-:S03]  /*0710*/  FADD R25, -R21, R30 ;  /* 0x0000001e15197221 */ /* 0x010fc60000000100 */
[----:B------:R-:W-:-:S04]  /*0720*/  FFMA R17, -R3, R16, R32 ;  /* 0x0000001003117223 */ /* 0x000fc80000000120 */
[----:B------:R-:W-:Y:S01]  /*0730*/  FFMA R17, R0, R17, R16 ;  /* 0x0000001100117223 */ /* 0x000fe20000000010 */
[----:B0-----:R-:W-:Y:S06]  /*0740*/  @!P0 BRA `(.L_x_6) ;  /* 0x0000000000108947 */ /* 0x001fec0003800000 */
[----:B------:R-:W-:Y:S02]  /*0750*/  MOV R0, R32 ;  /* 0x0000002000007202 */ /* 0x000fe40000000f00 */
[----:B------:R-:W-:-:S07]  /*0760*/  MOV R16, 0x780 ;  /* 0x0000078000107802 */ /* 0x000fce0000000f00 */
[----:B------:R-:W-:Y:S05]  /*0770*/  CALL.REL.NOINC `($__internal_0_$__cuda_sm3x_div_rn_noftz_f32_slowpath) ;  /* 0x0000000400a07944 */ /* 0x000fea0003c00000 */
[----:B------:R-:W-:-:S07]  /*0780*/  MOV R17, R0 ;  /* 0x0000000000117202 */ /* 0x000fce0000000f00 */
.L_x_6:
[----:B------:R-:W-:Y:S05]  /*0790*/  BSYNC.RECONVERGENT B1 ;  /* 0x0000000000017941 */ /* 0x000fea0003800200 */
.L_x_5:
[----:B------:R-:W0:Y:S01]  /*07a0*/  MUFU.RCP R0, R3 ;  /* 0x0000000300007308 */ /* 0x000e220000001000 */
[----:B------:R-:W-:Y:S01]  /*07b0*/  FMUL R26, R25, R26 ;  /* 0x0000001a191a7220 */ /* 0x000fe20000400000 */
[----:B------:R-:W-:Y:S01]  /*07c0*/  BSSY.RECONVERGENT B1, `(.L_x_7) ;  /* 0x000000c000017945 */ /* 0x000fe20003800200 */
[----:B------:R-:W-:-:S05]  /*07d0*/  FADD R24, R24, R17 ;  /* 0x0000001118187221 */ /* 0x000fca0000000000 */
[----:B------:R-:W1:Y:S01]  /*07e0*/  FCHK P0, R26, R3 ;  /* 0x000000031a007302 */ /* 0x000e620000000000 */
[----:B0-----:R-:W-:-:S04]  /*07f0*/  FFMA R23, -R3, R0, 1 ;  /* 0x3f80000003177423 */ /* 0x001fc80000000100 */
[----:B------:R-:W-:-:S04]  /*0800*/  FFMA R0, R0, R23, R0 ;  /* 0x0000001700007223 */ /* 0x000fc80000000000 */
[----:B------:R-:W-:-:S04]  /*0810*/  FFMA R16, R0, R26, RZ ;  /* 0x0000001a00107223 */ /* 0x000fc800000000ff */
[----:B------:R-:W-:-:S04]  /*0820*/  FFMA R23, -R3, R16, R26 ;  /* 0x0000001003177223 */ /* 0x000fc8000000011a */
[----:B------:R-:W-:Y:S01]  /*0830*/  FFMA R0, R0, R23, R16 ;  /* 0x0000001700007223 */ /* 0x000fe20000000010 */
[----:B-1----:R-:W-:Y:S06]  /*0840*/  @!P0 BRA `(.L_x_8) ;  /* 0x00000000000c8947 */ /* 0x002fec0003800000 */
[----:B------:R-:W-:Y:S02]  /*0850*/  MOV R0, R26 ;  /* 0x0000001a00007202 */ /* 0x000fe40000000f00 */
[----:B------:R-:W-:-:S07]  /*0860*/  MOV R16, 0x880 ;  /* 0x0000088000107802 */ /* 0x000fce0000000f00 */
[----:B------:R-:W-:Y:S05]  /*0870*/  CALL.REL.NOINC `($__internal_0_$__cuda_sm3x_div_rn_noftz_f32_slowpath) ;  /* 0x0000000400607944 */ /* 0x000fea0003c00000 */
.L_x_8:
[----:B------:R-:W-:Y:S05]  /*0880*/  BSYNC.RECONVERGENT B1 ;  /* 0x0000000000017941 */ /* 0x000fea0003800200 */
.L_x_7:
[----:B------:R-:W-:Y:S01]  /*0890*/  FADD R21, R21, R0 ;  /* 0x0000000015157221 */ /* 0x000fe20000000000 */
[----:B------:R-:W-:-:S03]  /*08a0*/  FFMA R13, R20, R24, R13 ;  /* 0x00000018140d7223 */ /* 0x000fc6000000000d */
[----:B------:R-:W-:-:S07]  /*08b0*/  FFMA R12, R20, R21, R12 ;  /* 0x00000015140c7223 */ /* 0x000fce000000000c */
.L_x_2:
[----:B------:R-:W-:Y:S05]  /*08c0*/  BSYNC.RECONVERGENT B0 ;  /* 0x0000000000007941 */ /* 0x000fea0003800200 */
.L_x_1:
[----:B------:R-:W-:Y:S01]  /*08d0*/  FSETP.GEU.AND P0, PT, R15, R2, PT ;  /* 0x000000020f00720b */ /* 0x000fe20003f0e000 */
[----:B------:R-:W-:-:S12]  /*08e0*/  BSSY.RECONVERGENT B0, `(.L_x_9) ;  /* 0x0000042000007945 */ /* 0x000fd80003800200 */
[----:B------:R-:W-:Y:S05]  /*08f0*/  @!P0 BRA `(.L_x_10) ;  /* 0x0000000400008947 */ /* 0x000fea0003800000 */
        /* <DEDUP_REMOVED lines=17> */
.L_x_12:
[----:B------:R-:W-:Y:S05]  /*0a10*/  BSYNC.RECONVERGENT B1 ;  /* 0x0000000000017941 */ /* 0x000fea0003800200 */
.L_x_11:
        /* <DEDUP_REMOVED lines=13> */
[----:B---3--:R-:W-:Y:S01]  /*0af0*/  FADD R0, -R20, R21 ;  /* 0x0000001514007221 */ /* 0x008fe20000000100 */
[----:B0-----:R-:W-:-:S03]  /*0b00*/  FFMA R21, -R3, R30, 1 ;  /* 0x3f80000003157423 */ /* 0x001fc6000000011e */
[----:B------:R-:W-:Y:S01]  /*0b10*/  FMUL R28, R0, R15 ;  /* 0x0000000f001c7220 */ /* 0x000fe20000400000 */
[----:B------:R-:W-:-:S03]  /*0b20*/  FFMA R0, R30, R21, R30 ;  /* 0x000000151e007223 */ /* 0x000fc6000000001e */
        /* <DEDUP_REMOVED lines=9> */
[----:B------:R-:W-:-:S07]  /*0bc0*/  IMAD.MOV.U32 R17, RZ, RZ, R0 ;  /* 0x000000ffff117224 */ /* 0x000fce00078e0000 */
.L_x_14:
[----:B------:R-:W-:Y:S05]  /*0bd0*/  BSYNC.RECONVERGENT B1 ;  /* 0x0000000000017941 */ /* 0x000fea0003800200 */
.L_x_13:
        /* <DEDUP_REMOVED lines=14> */
.L_x_16:
[----:B------:R-:W-:Y:S05]  /*0cc0*/  BSYNC.RECONVERGENT B1 ;  /* 0x0000000000017941 */ /* 0x000fea0003800200 */
.L_x_15:
[----:B------:R-:W-:Y:S01]  /*0cd0*/  FADD R19, R19, R0 ;  /* 0x0000000013137221 */ /* 0x000fe20000000000 */
[----:B------:R-:W-:-:S03]  /*0ce0*/  FFMA R13, R18, R20, R13 ;  /* 0x00000014120d7223 */ /* 0x000fc6000000000d */
[----:B------:R-:W-:-:S07]  /*0cf0*/  FFMA R12, R18, R19, R12 ;  /* 0x00000013120c7223 */ /* 0x000fce000000000c */
.L_x_10:
[----:B------:R-:W-:Y:S05]  /*0d00*/  BSYNC.RECONVERGENT B0 ;  /* 0x0000000000007941 */ /* 0x000fea0003800200 */
.L_x_9:
[----:B------:R-:W-:Y:S02]  /*0d10*/  UIADD3 UR10, UP0, UPT, UR10, 0x4, URZ ;  /* 0x000000040a0a7890 */ /* 0x000fe4000ff1e0ff */
[----:B------:R-:W-:Y:S02]  /*0d20*/  UIADD3 UR12, UP1, UPT, UR12, 0x4, URZ ;  /* 0x000000040c0c7890 */ /* 0x000fe4000ff3e0ff */
[----:B------:R-:W-:Y:S02]  /*0d30*/  UIADD3 UR14, UP2, UPT, UR14, 0x4, URZ ;  /* 0x000000040e0e7890 */ /* 0x000fe4000ff5e0ff */
[----:B------:R-:W-:Y:S02]  /*0d40*/  UIADD3 UR4, UPT, UPT, UR4, UR16, URZ ;  /* 0x0000001004047290 */ /* 0x000fe4000fffe0ff */
[----:B------:R-:W-:Y:S02]  /*0d50*/  UIADD3.X UR11, UPT, UPT, URZ, UR11, URZ, UP0, !UPT ;  /* 0x0000000bff0b7290 */ /* 0x000fe400087fe4ff */
[----:B------:R-:W-:-:S02]  /*0d60*/  UIADD3.X UR13, UPT, UPT, URZ, UR13, URZ, UP1, !UPT ;  /* 0x0000000dff0d7290 */ /* 0x000fc40008ffe4ff */
[----:B------:R-:W-:Y:S01]  /*0d70*/  UIADD3.X UR15, UPT, UPT, URZ, UR15, URZ, UP2, !UPT ;  /* 0x0000000fff0f7290 */ /* 0x000fe200097fe4ff */
[----:B------:R-:W-:Y:S11]  /*0d80*/  BRA.U UP3, `(.L_x_17) ;  /* 0xfffffff503247547 */ /* 0x000ff6000b83ffff */
.L_x_0:
[----:B------:R-:W0:Y:S08]  /*0d90*/  LDC.64 R2, c[0x0][0x380] ;  /* 0x0000e000ff027b82 */ /* 0x000e300000000a00 */
[----:B------:R-:W1:Y:S01]  /*0da0*/  LDC.64 R4, c[0x0][0x388] ;  /* 0x0000e200ff047b82 */ /* 0x000e620000000a00 */
[----:B0-----:R-:W-:-:S05]  /*0db0*/  IMAD.WIDE R2, R14, 0x4, R2 ;  /* 0x000000040e027825 */ /* 0x001fca00078e0202 */
[----:B------:R-:W-:Y:S01]  /*0dc0*/  STG.E desc[UR8][R2.64], R13 ;  /* 0x0000000d02007986 */ /* 0x000fe2000c101908 */
[----:B-1----:R-:W-:-:S05]  /*0dd0*/  IMAD.WIDE R14, R14, 0x4, R4 ;  /* 0x000000040e0e7825 */ /* 0x002fca00078e0204 */
[----:B------:R-:W-:Y:S01]  /*0de0*/  STG.E desc[UR8][R14.64], R12 ;  /* 0x0000000c0e007986 */ /* 0x000fe2000c101908 */
[----:B------:R-:W-:Y:S05]  /*0df0*/  EXIT ;  /* 0x000000000000794d */ /* 0x000fea0003800000 */
        .weak           $__internal_0_$__cuda_sm3x_div_rn_noftz_f32_slowpath
        .type           $__internal_0_$__cuda_sm3x_div_rn_noftz_f32_slowpath,@function
        .size           $__internal_0_$__cuda_sm3x_div_rn_noftz_f32_slowpath,(.L_x_30 - $__internal_0_$__cuda_sm3x_div_rn_noftz_f32_slowpath)
$__internal_0_$__cuda_sm3x_div_rn_noftz_f32_slowpath:
[----:B------:R-:W-:Y:S01]  /*0e00*/  SHF.R.U32.HI R17, RZ, 0x17, R3 ;  /* 0x00000017ff117819 */ /* 0x000fe20000011603 */
[----:B------:R-:W-:Y:S01]  /*0e10*/  BSSY.RECONVERGENT B2, `(.L_x_18) ;  /* 0x0000063000027945 */ /* 0x000fe20003800200 */
[----:B------:R-:W-:Y:S02]  /*0e20*/  SHF.R.U32.HI R23, RZ, 0x17, R0 ;  /* 0x00000017ff177819 */ /* 0x000fe40000011600 */
[----:B------:R-:W-:Y:S02]  /*0e30*/  LOP3.LUT R17, R17, 0xff, RZ, 0xc0, !PT ;  /* 0x000000ff11117812 */ /* 0x000fe400078ec0ff */
[----:B------:R-:W-:Y:S02]  /*0e40*/  LOP3.LUT R23, R23, 0xff, RZ, 0xc0, !PT ;  /* 0x000000ff17177812 */ /* 0x000fe400078ec0ff */
[----:B------:R-:W-:Y:S02]  /*0e50*/  IADD3 R28, PT, PT, R17, -0x1, RZ ;  /* 0xffffffff111c7810 */ /* 0x000fe40007ffe0ff */
[----:B------:R-:W-:-:S02]  /*0e60*/  IADD3 R27, PT, PT, R23, -0x1, RZ ;  /* 0xffffffff171b7810 */ /* 0x000fc40007ffe0ff */
[----:B------:R-:W-:Y:S02]  /*0e70*/  ISETP.GT.U32.AND P0, PT, R28, 0xfd, PT ;  /* 0x000000fd1c00780c */ /* 0x000fe40003f04070 */
[----:B------:R-:W-:Y:S02]  /*0e80*/  MOV R29, R3 ;  /* 0x00000003001d7202 */ /* 0x000fe40000000f00 */
[----:B------:R-:W-:-:S13]  /*0e90*/  ISETP.GT.U32.OR P0, PT, R27, 0xfd, P0 ;  /* 0x000000fd1b00780c */ /* 0x000fda0000704470 */
[----:B------:R-:W-:Y:S01]  /*0ea0*/  @!P0 MOV R22, RZ ;  /* 0x000000ff00168202 */ /* 0x000fe20000000f00 */
[----:B------:R-:W-:Y:S06]  /*0eb0*/  @!P0 BRA `(.L_x_19) ;  /* 0x00000000005c8947 */ /* 0x000fec0003800000 */
[----:B------:R-:W-:Y:S02]  /*0ec0*/  FSETP.GTU.FTZ.AND P0, PT, |R0|, +INF , PT ;  /* 0x7f8000000000780b */ /* 0x000fe40003f1c200 */
[----:B------:R-:W-:-:S04]  /*0ed0*/  FSETP.GTU.FTZ.AND P1, PT, |R3|, +INF , PT ;  /* 0x7f8000000300780b */ /* 0x000fc80003f3c200 */
[----:B------:R-:W-:-:S13]  /*0ee0*/  PLOP3.LUT P0, PT, P0, P1, PT, 0xf8, 0x8f ;  /* 0x00000000008f781c */ /* 0x000fda0000703f70 */
[----:B------:R-:W-:Y:S05]  /*0ef0*/  @P0 BRA `(.L_x_20) ;  /* 0x00000004004c0947 */ /* 0x000fea0003800000 */
[----:B------:R-:W-:-:S13]  /*0f00*/  LOP3.LUT P0, RZ, R29, 0x7fffffff, R0, 0xc8, !PT ;  /* 0x7fffffff1dff7812 */ /* 0x000fda000780c800 */
[----:B------:R-:W-:Y:S05]  /*0f10*/  @!P0 BRA `(.L_x_21) ;  /* 0x00000004003c8947 */ /* 0x000fea0003800000 */
[C---:B------:R-:W-:Y:S02]  /*0f20*/  FSETP.NEU.FTZ.AND P2, PT, |R0|.reuse, +INF , PT ;  /* 0x7f8000000000780b */ /* 0x040fe40003f5d200 */
[----:B------:R-:W-:Y:S02]  /*0f30*/  FSETP.NEU.FTZ.AND P1, PT, |R3|, +INF , PT ;  /* 0x7f8000000300780b */ /* 0x000fe40003f3d200 */
[----:B------:R-:W-:-:S11]  /*0f40*/  FSETP.NEU.FTZ.AND P0, PT, |R0|, +INF , PT ;  /* 0x7f8000000000780b */ /* 0x000fd60003f1d200 */
[----:B------:R-:W-:Y:S05]  /*0f50*/  @!P1 BRA !P2, `(.L_x_21) ;  /* 0x00000004002c9947 */ /* 0x000fea0005000000 */
[----:B------:R-:W-:-:S04]  /*0f60*/  LOP3.LUT P2, RZ, R0, 0x7fffffff, RZ, 0xc0, !PT ;  /* 0x7fffffff00ff7812 */ /* 0x000fc8000784c0ff */
[----:B------:R-:W-:-:S13]  /*0f70*/  PLOP3.LUT P1, PT, P1, P2, PT, 0x2f, 0xf2 ;  /* 0x0000000000f2781c */ /* 0x000fda0000f24577 */
[----:B------:R-:W-:Y:S05]  /*0f80*/  @P1 BRA `(.L_x_22) ;  /* 0x0000000400181947 */ /* 0x000fea0003800000 */
[----:B------:R-:W-:-:S04]  /*0f90*/  LOP3.LUT P1, RZ, R29, 0x7fffffff, RZ, 0xc0, !PT ;  /* 0x7fffffff1dff7812 */ /* 0x000fc8000782c0ff */
[----:B------:R-:W-:-:S13]  /*0fa0*/  PLOP3.LUT P0, PT, P0, P1, PT, 0x2f, 0xf2 ;  /* 0x0000000000f2781c */ /* 0x000fda0000702577 */
[----:B------:R-:W-:Y:S05]  /*0fb0*/  @P0 BRA `(.L_x_23) ;  /* 0x0000000400000947 */ /* 0x000fea0003800000 */
[----:B------:R-:W-:Y:S02]  /*0fc0*/  ISETP.GE.AND P0, PT, R27, RZ, PT ;  /* 0x000000ff1b00720c */ /* 0x000fe40003f06270 */
[----:B------:R-:W-:-:S11]  /*0fd0*/  ISETP.GE.AND P1, PT, R28, RZ, PT ;  /* 0x000000ff1c00720c */ /* 0x000fd60003f26270 */
[----:B------:R-:W-:Y:S01]  /*0fe0*/  @P0 MOV R22, RZ ;  /* 0x000000ff00160202 */ /* 0x000fe20000000f00 */
[----:B------:R-:W-:Y:S01]  /*0ff0*/  @!P0 FFMA R0, R0, 1.84467440737095516160e+19, RZ ;  /* 0x5f80000000008823 */ /* 0x000fe200000000ff */
[----:B------:R-:W-:Y:S01]  /*1000*/  @!P0 MOV R22, 0xffffffc0 ;  /* 0xffffffc000168802 */ /* 0x000fe20000000f00 */
[----:B------:R-:W-:-:S03]  /*1010*/  @!P1 FFMA R29, R3, 1.84467440737095516160e+19, RZ ;  /* 0x5f800000031d9823 */ /* 0x000fc600000000ff */
[----:B------:R-:W-:-:S07]  /*1020*/  @!P1 IADD3 R22, PT, PT, R22, 0x40, RZ ;  /* 0x0000004016169810 */ /* 0x000fce0007ffe0ff */
.L_x_19:
[----:B------:R-:W-:Y:S01]  /*1030*/  LEA R28, R17, 0xc0800000, 0x17 ;  /* 0xc0800000111c7811 */ /* 0x000fe200078eb8ff */
[----:B------:R-:W-:Y:S01]  /*1040*/  BSSY.RECONVERGENT B3, `(.L_x_24) ;  /* 0x0000036000037945 */ /* 0x000fe20003800200 */
[----:B------:R-:W-:-:S03]  /*1050*/  IADD3 R23, PT, PT, R23, -0x7f, RZ ;  /* 0xffffff8117177810 */ /* 0x000fc60007ffe0ff */
[----:B------:R-:W-:Y:S02]  /*1060*/  IMAD.IADD R31, R29, 0x1, -R28 ;  /* 0x000000011d1f7824 */ /* 0x000fe400078e0a1c */
[C---:B------:R-:W-:Y:S01]  /*1070*/  IMAD R0, R23.reuse, -0x800000, R0 ;  /* 0xff80000017007824 */ /* 0x040fe200078e0200 */
[----:B------:R-:W-:Y:S01]  /*1080*/  IADD3 R23, PT, PT, R23, 0x7f, -R17 ;  /* 0x0000007f17177810 */ /* 0x000fe20007ffe811 */
[----:B------:R-:W0:Y:S01]  /*1090*/  MUFU.RCP R28, R31 ;  /* 0x0000001f001c7308 */ /* 0x000e220000001000 */
[----:B------:R-:W-:Y:S02]  /*10a0*/  FADD.FTZ R27, -R31, -RZ ;  /* 0x800000ff1f1b7221 */ /* 0x000fe40000010100 */
[----:B------:R-:W-:Y:S02]  /*10b0*/  IADD3 R23, PT, PT, R23, R22, RZ ;  /* 0x0000001617177210 */ /* 0x000fe40007ffe0ff */
[----:B0-----:R-:W-:-:S04]  /*10c0*/  FFMA R29, R28, R27, 1 ;  /* 0x3f8000001c1d7423 */ /* 0x001fc8000000001b */
[----:B------:R-:W-:-:S04]  /*10d0*/  FFMA R29, R28, R29, R28 ;  /* 0x0000001d1c1d7223 */ /* 0x000fc8000000001c */
[----:B------:R-:W-:-:S04]  /*10e0*/  FFMA R28, R0, R29, RZ ;  /* 0x0000001d001c7223 */ /* 0x000fc800000000ff */
[----:B------:R-:W-:-:S04]  /*10f0*/  FFMA R30, R27, R28, R0 ;  /* 0x0000001c1b1e7223 */ /* 0x000fc80000000000 */
[----:B------:R-:W-:-:S04]  /*1100*/  FFMA R30, R29, R30, R28 ;  /* 0x0000001e1d1e7223 */ /* 0x000fc8000000001c */
[----:B------:R-:W-:-:S04]  /*1110*/  FFMA R27, R27, R30, R0 ;  /* 0x0000001e1b1b7223 */ /* 0x000fc80000000000 */
[----:B------:R-:W-:-:S05]  /*1120*/  FFMA R0, R29, R27, R30 ;  /* 0x0000001b1d007223 */ /* 0x000fca000000001e */
[----:B------:R-:W-:-:S04]  /*1130*/  SHF.R.U32.HI R17, RZ, 0x17, R0 ;  /* 0x00000017ff117819 */ /* 0x000fc80000011600 */
[----:B------:R-:W-:-:S04]  /*1140*/  LOP3.LUT R22, R17, 0xff, RZ, 0xc0, !PT ;  /* 0x000000ff11167812 */ /* 0x000fc800078ec0ff */
[----:B------:R-:W-:-:S04]  /*1150*/  IADD3 R17, PT, PT, R22, R23, RZ ;  /* 0x0000001716117210 */ /* 0x000fc80007ffe0ff */
[----:B------:R-:W-:-:S04]  /*1160*/  IADD3 R22, PT, PT, R17, -0x1, RZ ;  /* 0xffffffff11167810 */ /* 0x000fc80007ffe0ff */
[----:B------:R-:W-:-:S13]  /*1170*/  ISETP.GE.U32.AND P0, PT, R22, 0xfe, PT ;  /* 0x000000fe1600780c */ /* 0x000fda0003f06070 */
[----:B------:R-:W-:Y:S05]  /*1180*/  @!P0 BRA `(.L_x_25) ;  /* 0x0000000000808947 */ /* 0x000fea0003800000 */
[----:B------:R-:W-:-:S13]  /*1190*/  ISETP.GT.AND P0, PT, R17, 0xfe, PT ;  /* 0x000000fe1100780c */ /* 0x000fda0003f04270 */
[----:B------:R-:W-:Y:S05]  /*11a0*/  @P0 BRA `(.L_x_26) ;  /* 0x00000000006c0947 */ /* 0x000fea0003800000 */
[----:B------:R-:W-:-:S13]  /*11b0*/  ISETP.GE.AND P0, PT, R17, 0x1, PT ;  /* 0x000000011100780c */ /* 0x000fda0003f06270 */
[----:B------:R-:W-:Y:S05]  /*11c0*/  @P0 BRA `(.L_x_27) ;  /* 0x0000000000740947 */ /* 0x000fea0003800000 */
[----:B------:R-:W-:Y:S02]  /*11d0*/  ISETP.GE.AND P0, PT, R17, -0x18, PT ;  /* 0xffffffe81100780c */ /* 0x000fe40003f06270 */
[----:B------:R-:W-:-:S11]  /*11e0*/  LOP3.LUT R0, R0, 0x80000000, RZ, 0xc0, !PT ;  /* 0x8000000000007812 */ /* 0x000fd600078ec0ff */
[----:B------:R-:W-:Y:S05]  /*11f0*/  @!P0 BRA `(.L_x_27) ;  /* 0x0000000000688947 */ /* 0x000fea0003800000 */
[CCC-:B------:R-:W-:Y:S01]  /*1200*/  FFMA.RZ R22, R29.reuse, R27.reuse, R30.reuse ;  /* 0x0000001b1d167223 */ /* 0x1c0fe2000000c01e */
[CCC-:B------:R-:W-:Y:S01]  /*1210*/  FFMA.RP R23, R29.reuse, R27.reuse, R30.reuse ;  /* 0x0000001b1d177223 */ /* 0x1c0fe2000000801e */
[----:B------:R-:W-:Y:S01]  /*1220*/  FFMA.RM R30, R29, R27, R30 ;  /* 0x0000001b1d1e7223 */ /* 0x000fe2000000401e */
[C---:B------:R-:W-:Y:S02]  /*1230*/  IADD3 R27, PT, PT, R17.reuse, 0x20, RZ ;  /* 0x00000020111b7810 */ /* 0x040fe40007ffe0ff */
[----:B------:R-:W-:Y:S02]  /*1240*/  LOP3.LUT R22, R22, 0x7fffff, RZ, 0xc0, !PT ;  /* 0x007fffff16167812 */ /* 0x000fe400078ec0ff */
[C---:B------:R-:W-:Y:S02]  /*1250*/  ISETP.NE.AND P2, PT, R17.reuse, RZ, PT ;  /* 0x000000ff1100720c */ /* 0x040fe40003f45270 */
[----:B------:R-:W-:Y:S02]  /*1260*/  LOP3.LUT R22, R22, 0x800000, RZ, 0xfc, !PT ;  /* 0x0080000016167812 */ /* 0x000fe400078efcff */
[----:B------:R-:W-:-:S02]  /*1270*/  ISETP.NE.AND P1, PT, R17, RZ, PT ;  /* 0x000000ff1100720c */ /* 0x000fc40003f25270 */
[----:B------:R-:W-:Y:S02]  /*1280*/  IADD3 R17, PT, PT, -R17, RZ, RZ ;  /* 0x000000ff11117210 */ /* 0x000fe40007ffe1ff */
[----:B------:R-:W-:Y:S02]  /*1290*/  SHF.L.U32 R27, R22, R27, RZ ;  /* 0x0000001b161b7219 */ /* 0x000fe400000006ff */
[----:B------:R-:W-:Y:S02]  /*12a0*/  FSETP.NEU.FTZ.AND P0, PT, R23, R30, PT ;  /* 0x0000001e1700720b */ /* 0x000fe40003f1d000 */
[----:B------:R-:W-:Y:S02]  /*12b0*/  SEL R17, R17, RZ, P2 ;  /* 0x000000ff11117207 */ /* 0x000fe40001000000 */
[----:B------:R-:W-:Y:S02]  /*12c0*/  ISETP.NE.AND P1, PT, R27, RZ, P1 ;  /* 0x000000ff1b00720c */ /* 0x000fe40000f25270 */
[----:B------:R-:W-:-:S02]  /*12d0*/  SHF.R.U32.HI R17, RZ, R17, R22 ;  /* 0x00000011ff117219 */ /* 0x000fc40000011616 */
[----:B------:R-:W-:Y:S02]  /*12e0*/  PLOP3.LUT P0, PT, P0, P1, PT, 0xf8, 0x8f ;  /* 0x00000000008f781c */ /* 0x000fe40000703f70 */
[----:B------:R-:W-:Y:S02]  /*12f0*/  SHF.R.U32.HI R23, RZ, 0x1, R17 ;  /* 0x00000001ff177819 */ /* 0x000fe40000011611 */
[----:B------:R-:W-:-:S04]  /*1300*/  SEL R22, RZ, 0x1, !P0 ;  /* 0x00000001ff167807 */ /* 0x000fc80004000000 */
[----:B------:R-:W-:-:S04]  /*1310*/  LOP3.LUT R22, R22, 0x1, R23, 0xf8, !PT ;  /* 0x0000000116167812 */ /* 0x000fc800078ef817 */
[----:B------:R-:W-:-:S04]  /*1320*/  LOP3.LUT R22, R22, R17, RZ, 0xc0, !PT ;  /* 0x0000001116167212 */ /* 0x000fc800078ec0ff */
[----:B------:R-:W-:-:S04]  /*1330*/  IADD3 R23, PT, PT, R23, R22, RZ ;  /* 0x0000001617177210 */ /* 0x000fc80007ffe0ff */
[----:B------:R-:W-:Y:S01]  /*1340*/  LOP3.LUT R0, R23, R0, RZ, 0xfc, !PT ;  /* 0x0000000017007212 */ /* 0x000fe200078efcff */
[----:B------:R-:W-:Y:S06]  /*1350*/  BRA `(.L_x_27) ;  /* 0x0000000000107947 */ /* 0x000fec0003800000 */
.L_x_26:
[----:B------:R-:W-:-:S04]  /*1360*/  LOP3.LUT R0, R0, 0x80000000, RZ, 0xc0, !PT ;  /* 0x8000000000007812 */ /* 0x000fc800078ec0ff */
[----:B------:R-:W-:Y:S01]  /*1370*/  LOP3.LUT R0, R0, 0x7f800000, RZ, 0xfc, !PT ;  /* 0x7f80000000007812 */ /* 0x000fe200078efcff */
[----:B------:R-:W-:Y:S06]  /*1380*/  BRA `(.L_x_27) ;  /* 0x0000000000047947 */ /* 0x000fec0003800000 */
.L_x_25:
[----:B------:R-:W-:-:S07]  /*1390*/  LEA R0, R23, R0, 0x17 ;  /* 0x0000000017007211 */ /* 0x000fce00078eb8ff */
.L_x_27:
[----:B------:R-:W-:Y:S05]  /*13a0*/  BSYNC.RECONVERGENT B3 ;  /* 0x0000000000037941 */ /* 0x000fea0003800200 */
.L_x_24:
[----:B------:R-:W-:Y:S05]  /*13b0*/  BRA `(.L_x_28) ;  /* 0x0000000000207947 */ /* 0x000fea0003800000 */
.L_x_23:
[----:B------:R-:W-:-:S04]  /*13c0*/  LOP3.LUT R0, R29, 0x80000000, R0, 0x48, !PT ;  /* 0x800000001d007812 */ /* 0x000fc800078e4800 */
[----:B------:R-:W-:Y:S01]  /*13d0*/  LOP3.LUT R0, R0, 0x7f800000, RZ, 0xfc, !PT ;  /* 0x7f80000000007812 */ /* 0x000fe200078efcff */
[----:B------:R-:W-:Y:S06]  /*13e0*/  BRA `(.L_x_28) ;  /* 0x0000000000147947 */ /* 0x000fec0003800000 */
.L_x_22:
[----:B------:R-:W-:Y:S01]  /*13f0*/  LOP3.LUT R0, R29, 0x80000000, R0, 0x48, !PT ;  /* 0x800000001d007812 */ /* 0x000fe200078e4800 */
[----:B------:R-:W-:Y:S06]  /*1400*/  BRA `(.L_x_28) ;  /* 0x00000000000c7947 */ /* 0x000fec0003800000 */
.L_x_21:
[----:B------:R-:W0:Y:S01]  /*1410*/  MUFU.RSQ R0, -QNAN ;  /* 0xffc0000000007908 */ /* 0x000e220000001400 */
[----:B------:R-:W-:Y:S05]  /*1420*/  BRA `(.L_x_28) ;  /* 0x0000000000047947 */ /* 0x000fea0003800000 */
.L_x_20:
[----:B------:R-:W-:-:S07]  /*1430*/  FADD.FTZ R0, R0, R3 ;  /* 0x0000000300007221 */ /* 0x000fce0000010000 */
.L_x_28:
[----:B------:R-:W-:Y:S05]  /*1440*/  BSYNC.RECONVERGENT B2 ;  /* 0x0000000000027941 */ /* 0x000fea0003800200 */
.L_x_18:
[----:B------:R-:W-:-:S04]  /*1450*/  HFMA2 R17, -RZ, RZ, 0, 0 ;  /* 0x00000000ff117431 */ /* 0x000fc800000001ff */
[----:B0-----:R-:W-:Y:S05]  /*1460*/  RET.REL.NODEC R16 `(_Z27gpu_tfm_linear_arb_2dly_hmcPfS_iiPKfS1_PKiS3_S1_S1_S1_iiiiS1_S1_S1_) ;  /* 0xffffffe810e47950 */ /* 0x001fea0003c3ffff */
.L_x_29:
[----:B------:R-:W-:-:S00]  /*1470*/  BRA `(.L_x_29) ;  /* 0xfffffffc00fc7947 */ /* 0x000fc0000383ffff */
[----:B------:R-:W-:-:S00]  /*1480*/  NOP ;  /* 0x0000000000007918 */ /* 0x000fc00000000000 */
[----:B------:R-:W-:-:S00]  /*1490*/  NOP ;  /* 0x0000000000007918 */ /* 0x000fc00000000000 */
[----:B------:R-:W-:-:S00]  /*14a0*/  NOP ;  /* 0x0000000000007918 */ /* 0x000fc00000000000 */
[----:B------:R-:W-:-:S00]  /*14b0*/  NOP ;  /* 0x0000000000007918 */ /* 0x000fc00000000000 */
[----:B------:R-:W-:-:S00]  /*14c0*/  NOP ;  /* 0x0000000000007918 */ /* 0x000fc00000000000 */
[----:B------:R-:W-:-:S00]  /*14d0*/  NOP ;  /* 0x0000000000007918 */ /* 0x000fc00000000000 */
[----:B------:R-:W-:-:S00]  /*14e0*/  NOP ;  /* 0x0000000000007918 */ /* 0x000fc00000000000 */
[----:B------:R-:W-:-:S00]  /*14f0*/  NOP ;  /* 0x0000000000007918 */ /* 0x000fc00000000000 */
.L_x_30:


//--------------------- .nv.shared.reserved.0     --------------------------
	.section	.nv.shared.reserved.0,"aw",@nobits
	.weak		__nv_reservedSMEM_offset_0_alias
	.size		__nv_reservedSMEM_offset_0_alias, 0, 64
	.other		__nv_reservedSMEM_offset_0_alias,@"STO_CUDA_RESERVED_SHARED STV_DEFAULT"
__nv_reservedSMEM_offset_0_alias:
	.zero		0
	.zero		64


//--------------------- .nv.constant0._Z27gpu_tfm_linear_arb_2dly_hmcPfS_iiPKfS1_PKiS3_S1_S1_S1_iiiiS1_S1_S1_ --------------------------
	.section	.nv.constant0._Z27gpu_tfm_linear_arb_2dly_hmcPfS_iiPKfS1_PKiS3_S1_S1_S1_iiiiS1_S1_S1_,"a",@progbits
	.sectionflags	@""
	.align	4
.nv.constant0._Z27gpu_tfm_linear_arb_2dly_hmcPfS_iiPKfS1_PKiS3_S1_S1_S1_iiiiS1_S1_S1_:
	.zero		1016


//--------------------- SYMBOLS --------------------------

	.type		.nv.reservedSmem.offset0,@object
	.size		.nv.reservedSmem.offset0,0x4
